//
// Generated by NVIDIA NVVM Compiler
//
// Compiler Build ID: CL-36424714
// Cuda compilation tools, release 13.0, V13.0.88
// Based on NVVM 20.0.0
//

.version 9.0
.target sm_100
.address_size 64

	// .globl	_Z8cgkernelv
.extern .func  (.param .b32 func_retval0) vprintf
(
	.param .b64 vprintf_param_0,
	.param .b64 vprintf_param_1
)
;
.extern .shared .align 16 .b8 workspace[];
.global .align 1 .b8 $str[60] = {32, 83, 117, 109, 32, 111, 102, 32, 97, 108, 108, 32, 114, 97, 110, 107, 115, 32, 48, 46, 46, 37, 100, 32, 105, 110, 32, 119, 104, 111, 108, 101, 66, 108, 111, 99, 107, 32, 105, 115, 32, 37, 100, 32, 40, 101, 120, 112, 101, 99, 116, 101, 100, 32, 37, 100, 41, 10, 10};
.global .align 1 .b8 $str$1[52] = {32, 78, 111, 119, 32, 99, 114, 101, 97, 116, 105, 110, 103, 32, 37, 100, 32, 103, 114, 111, 117, 112, 115, 44, 32, 101, 97, 99, 104, 32, 111, 102, 32, 115, 105, 122, 101, 32, 49, 54, 32, 116, 104, 114, 101, 97, 100, 115, 58, 10, 10};
.global .align 1 .b8 $str$2[78] = {32, 32, 32, 83, 117, 109, 32, 111, 102, 32, 97, 108, 108, 32, 114, 97, 110, 107, 115, 32, 48, 46, 46, 49, 53, 32, 105, 110, 32, 116, 104, 105, 115, 32, 116, 105, 108, 101, 100, 80, 97, 114, 116, 105, 116, 105, 111, 110, 49, 54, 32, 103, 114, 111, 117, 112, 32, 105, 115, 32, 37, 100, 32, 40, 101, 120, 112, 101, 99, 116, 101, 100, 32, 37, 100, 41, 10};

.visible .entry _Z8cgkernelv()
{
	.local .align 8 .b8 	__local_depot0[16];
	.reg .b64 	%SP;
	.reg .b64 	%SPL;
	.reg .pred 	%p<10>;
	.reg .b32 	%r<68>;
	.reg .b64 	%rd<11>;

	mov.u64 	%SPL, __local_depot0;
	cvta.local.u64 	%SP, %SPL;
	add.u64 	%rd2, %SP, 0;
	add.u64 	%rd1, %SPL, 0;
	mov.u32 	%r1, %tid.x;
	mov.u32 	%r25, %tid.y;
	mov.u32 	%r26, %tid.z;
	mov.u32 	%r27, %ntid.x;
	mov.u32 	%r28, %ntid.y;
	mad.lo.s32 	%r29, %r26, %r28, %r25;
	mul.lo.s32 	%r2, %r29, %r27;
	add.s32 	%r3, %r2, %r1;
	mul.lo.s32 	%r30, %r27, %r28;
	mov.u32 	%r31, %ntid.z;
	mul.lo.s32 	%r4, %r30, %r31;
	setp.lt.u32 	%p1, %r4, 2;
	mov.u32 	%r62, %r3;
	@%p1 bra 	$L__BB0_5;
	shl.b32 	%r32, %r3, 2;
	mov.u32 	%r33, workspace;
	add.s32 	%r5, %r33, %r32;
	mov.u32 	%r60, %r4;
	mov.u32 	%r62, %r3;
$L__BB0_2:
	shr.u32 	%r8, %r60, 1;
	st.shared.u32 	[%r5], %r62;
	setp.le.u32 	%p2, %r8, %r3;
	@%p2 bra 	$L__BB0_4;
	shl.b32 	%r34, %r8, 2;
	add.s32 	%r35, %r5, %r34;
	ld.shared.u32 	%r36, [%r35];
	add.s32 	%r62, %r36, %r62;
$L__BB0_4:
	barrier.sync 	0;
	setp.gt.u32 	%p3, %r60, 3;
	mov.u32 	%r60, %r8;
	@%p3 bra 	$L__BB0_2;
$L__BB0_5:
	or.b32  	%r37, %r2, %r1;
	setp.ne.s32 	%p4, %r37, 0;
	@%p4 bra 	$L__BB0_7;
	add.s32 	%r38, %r4, -1;
	mul.lo.s32 	%r39, %r38, %r4;
	shr.u32 	%r40, %r39, 1;
	st.local.v2.u32 	[%rd1], {%r38, %r62};
	st.local.u32 	[%rd1+8], %r40;
	mov.u64 	%rd3, $str;
	cvta.global.u64 	%rd4, %rd3;
	{ // callseq 0, 0
	.param .b64 param0;
	st.param.b64 	[param0], %rd4;
	.param .b64 param1;
	st.param.b64 	[param1], %rd2;
	.param .b32 retval0;
	call.uni (retval0), 
	vprintf, 
	(
	param0, 
	param1
	);
	ld.param.b32 	%r41, [retval0];
	} // callseq 0
	shr.u32 	%r43, %r4, 4;
	st.local.u32 	[%rd1], %r43;
	mov.u64 	%rd6, $str$1;
	cvta.global.u64 	%rd7, %rd6;
	{ // callseq 1, 0
	.param .b64 param0;
	st.param.b64 	[param0], %rd7;
	.param .b64 param1;
	st.param.b64 	[param1], %rd2;
	.param .b32 retval0;
	call.uni (retval0), 
	vprintf, 
	(
	param0, 
	param1
	);
	ld.param.b32 	%r44, [retval0];
	} // callseq 1
$L__BB0_7:
	// begin inline asm
	mov.u32 %r46, %laneid;
	// end inline asm
	and.b32  	%r48, %r46, -16;
	mov.b32 	%r49, 65535;
	shl.b32 	%r12, %r49, %r48;
	and.b32  	%r13, %r3, 15;
	// begin inline asm
	mov.u32 %r47, %lanemask_lt;
	// end inline asm
	and.b32  	%r14, %r12, %r47;
	popc.b32 	%r15, %r14;
	shl.b32 	%r50, %r15, 2;
	mov.u32 	%r51, workspace;
	add.s32 	%r16, %r51, %r50;
	st.shared.u32 	[%r16], %r13;
	setp.gt.u32 	%p5, %r15, 7;
	mov.u32 	%r65, %r13;
	@%p5 bra 	$L__BB0_9;
	ld.shared.u32 	%r52, [%r16+32];
	add.s32 	%r65, %r52, %r13;
$L__BB0_9:
	bar.warp.sync 	%r12;
	st.shared.u32 	[%r16], %r65;
	setp.gt.u32 	%p6, %r15, 3;
	@%p6 bra 	$L__BB0_11;
	ld.shared.u32 	%r53, [%r16+16];
	add.s32 	%r65, %r53, %r65;
$L__BB0_11:
	bar.warp.sync 	%r12;
	st.shared.u32 	[%r16], %r65;
	setp.gt.u32 	%p7, %r15, 1;
	@%p7 bra 	$L__BB0_13;
	ld.shared.u32 	%r54, [%r16+8];
	add.s32 	%r65, %r54, %r65;
$L__BB0_13:
	bar.warp.sync 	%r12;
	st.shared.u32 	[%r16], %r65;
	setp.ne.s32 	%p8, %r14, 0;
	mov.b32 	%r67, -1;
	@%p8 bra 	$L__BB0_15;
	ld.shared.u32 	%r56, [%r16+4];
	add.s32 	%r67, %r56, %r65;
$L__BB0_15:
	bar.warp.sync 	%r12;
	setp.ne.s32 	%p9, %r13, 0;
	@%p9 bra 	$L__BB0_17;
	mov.b32 	%r57, 120;
	st.local.v2.u32 	[%rd1], {%r67, %r57};
	mov.u64 	%rd8, $str$2;
	cvta.global.u64 	%rd9, %rd8;
	{ // callseq 2, 0
	.param .b64 param0;
	st.param.b64 	[param0], %rd9;
	.param .b64 param1;
	st.param.b64 	[param1], %rd2;
	.param .b32 retval0;
	call.uni (retval0), 
	vprintf, 
	(
	param0, 
	param1
	);
	ld.param.b32 	%r58, [retval0];
	} // callseq 2
$L__BB0_17:
	ret;

}


// ===== COMPILED SASS (sm_100) =====

	.target	sm_100

	.elftype	@"ET_EXEC"


//--------------------- .note.nv.tkinfo           --------------------------
	.section	.note.nv.tkinfo,"",@"SHT_NOTE"
	.sectionflags	@"SHF_NOTE_NV_TKINFO"
	.tkinfo
        /*0018*/ 	.word	0x00000002
        /*0030*/ 	.string	""
        /*0030*/ 	.string	"ptxas"
        /*0030*/ 	.string	"Cuda compilation tools, release 13.0, V13.0.88"
        /*0030*/ 	.string	"Build cuda_13.0.r13.0/compiler.36424714_0"
        /*0030*/ 	.string	"-arch sm_100 -m 64 "



//--------------------- .note.nv.cuinfo           --------------------------
	.section	.note.nv.cuinfo,"",@"SHT_NOTE"
	.sectionflags	@"SHF_NOTE_NV_CUINFO"
        /*0018*/ 	.short	0x0002
        /*001a*/ 	.short	0x0064
        /*001c*/ 	.short	0x0082
	.zero		2


//--------------------- .nv.info                  --------------------------
	.section	.nv.info,"",@"SHT_CUDA_INFO"
	.align	4


	//----- nvinfo : EIATTR_REGCOUNT
	.align		4
        /*0000*/ 	.byte	0x04, 0x2f
        /*0002*/ 	.short	(.L_4 - .L_3)
	.align		4
.L_3:
        /*0004*/ 	.word	index@(_Z8cgkernelv)
        /*0008*/ 	.word	0x00000018


	//----- nvinfo : EIATTR_FRAME_SIZE
	.align		4
.L_4:
        /*000c*/ 	.byte	0x04, 0x11
        /*000e*/ 	.short	(.L_6 - .L_5)
	.align		4
.L_5:
        /*0010*/ 	.word	index@(_Z8cgkernelv)
        /*0014*/ 	.word	0x00000010


	//----- nvinfo : EIATTR_MIN_STACK_SIZE
	.align		4
.L_6:
        /*0018*/ 	.byte	0x04, 0x12
        /*001a*/ 	.short	(.L_8 - .L_7)
	.align		4
.L_7:
        /*001c*/ 	.word	index@(_Z8cgkernelv)
        /*0020*/ 	.word	0x00000010
.L_8:


//--------------------- .nv.compat                --------------------------
	.section	.nv.compat,"",@"SHT_CUDA_COMPAT_INFO"
	.align	4
        /*0000*/ 	.byte	0x02, 0x09, 0x00, 0x00, 0x02, 0x02, 0x01, 0x00, 0x02, 0x05, 0x05, 0x00, 0x03, 0x07, 0x01, 0x01
        /*0010*/ 	.byte	0x02, 0x03, 0x00, 0x00, 0x02, 0x06, 0x01, 0x00, 0x04, 0x0b, 0x08, 0x00, 0x09, 0x00, 0x00, 0x00
        /*0020*/ 	.byte	0x00, 0x00, 0x00, 0x00


//--------------------- .nv.info._Z8cgkernelv     --------------------------
	.section	.nv.info._Z8cgkernelv,"",@"SHT_CUDA_INFO"
	.sectionflags	@""
	.align	4


	//----- nvinfo : EIATTR_CUDA_API_VERSION
	.align		4
        /*0000*/ 	.byte	0x04, 0x37
        /*0002*/ 	.short	(.L_10 - .L_9)
.L_9:
        /*0004*/ 	.word	0x00000082


	//----- nvinfo : EIATTR_SPARSE_MMA_MASK
	.align		4
.L_10:
        /*0008*/ 	.byte	0x03, 0x50
        /*000a*/ 	.short	0x0000


	//----- nvinfo : EIATTR_MAXREG_COUNT
	.align		4
        /*000c*/ 	.byte	0x03, 0x1b
        /*000e*/ 	.short	0x00ff


	//----- nvinfo : EIATTR_NUM_BARRIERS
	.align		4
        /*0010*/ 	.byte	0x02, 0x4c
        /*0012*/ 	.byte	0x01
	.zero		1


	//----- nvinfo : EIATTR_EXTERNS
	.align		4
        /*0014*/ 	.byte	0x04, 0x0f
        /*0016*/ 	.short	(.L_12 - .L_11)


	//   ....[0]....
	.align		4
.L_11:
        /*0018*/ 	.word	index@(vprintf)


	//----- nvinfo : EIATTR_MERCURY_ISA_VERSION
	.align		4
.L_12:
        /*001c*/ 	.byte	0x03, 0x5f
        /*001e*/ 	.short	0x0101


	//----- nvinfo : EIATTR_INT_WARP_WIDE_INSTR_OFFSETS
	.align		4
        /*0020*/ 	.byte	0x04, 0x31
        /*0022*/ 	.short	(.L_14 - .L_13)


	//   ....[0]....
.L_13:
        /*0024*/ 	.word	0x00000480


	//   ....[1]....
        /*0028*/ 	.word	0x000004c0


	//   ....[2]....
        /*002c*/ 	.word	0x00000500


	//----- nvinfo : EIATTR_COOP_GROUP_MASK_REGIDS
	.align		4
.L_14:
        /*0030*/ 	.byte	0x04, 0x29
        /*0032*/ 	.short	(.L_16 - .L_15)


	//   ....[0]....
.L_15:
        /*0034*/ 	.word	0xffffffff


	//   ....[1]....
        /*0038*/ 	.word	0x0500000f


	//   ....[2]....
        /*003c*/ 	.word	0x0500000f


	//   ....[3]....
        /*0040*/ 	.word	0x0500000f


	//   ....[4]....
        /*0044*/ 	.word	0x0500000f


	//   ....[5]....
        /*0048*/ 	.word	0x0500000f


	//   ....[6]....
        /*004c*/ 	.word	0x0500000f


	//   ....[7]....
        /*0050*/ 	.word	0x0500000f


	//   ....[8]....
        /*0054*/ 	.word	0x0500000f


	//----- nvinfo : EIATTR_COOP_GROUP_INSTR_OFFSETS
	.align		4
.L_16:
        /*0058*/ 	.byte	0x04, 0x28
        /*005a*/ 	.short	(.L_18 - .L_17)


	//   ....[0]....
.L_17:
        /*005c*/ 	.word	0x00000220


	//   ....[1]....
        /*0060*/ 	.word	0x00000570


	//   ....[2]....
        /*0064*/ 	.word	0x000005c0


	//   ....[3]....
        /*0068*/ 	.word	0x00000620


	//   ....[4]....
        /*006c*/ 	.word	0x00000690


	//   ....[5]....
        /*0070*/ 	.word	0x000007b0


	//   ....[6]....
        /*0074*/ 	.word	0x00000830


	//   ....[7]....
        /*0078*/ 	.word	0x000008d0


	//   ....[8]....
        /*007c*/ 	.word	0x00000990


	//----- nvinfo : EIATTR_VRC_CTA_INIT_COUNT
	.align		4
.L_18:
        /*0080*/ 	.byte	0x02, 0x4a
	.zero		1
	.zero		1


	//----- nvinfo : EIATTR_SYSCALL_OFFSETS
	.align		4
        /*0084*/ 	.byte	0x04, 0x46
        /*0086*/ 	.short	(.L_20 - .L_19)


	//   ....[0]....
.L_19:
        /*0088*/ 	.word	0x00000340


	//   ....[1]....
        /*008c*/ 	.word	0x000003e0


	//   ....[2]....
        /*0090*/ 	.word	0x00000760


	//----- nvinfo : EIATTR_EXIT_INSTR_OFFSETS
	.align		4
.L_20:
        /*0094*/ 	.byte	0x04, 0x1c
        /*0096*/ 	.short	(.L_22 - .L_21)


	//   ....[0]....
.L_21:
        /*0098*/ 	.word	0x000006b0


	//   ....[1]....
        /*009c*/ 	.word	0x00000770


	//----- nvinfo : EIATTR_CRS_STACK_SIZE
	.align		4
.L_22:
        /*00a0*/ 	.byte	0x04, 0x1e
        /*00a2*/ 	.short	(.L_24 - .L_23)
.L_23:
        /*00a4*/ 	.word	0x00000000


	//----- nvinfo : EIATTR_SW_WAR
	.align		4
.L_24:
        /*00a8*/ 	.byte	0x04, 0x36
        /*00aa*/ 	.short	(.L_26 - .L_25)
.L_25:
        /*00ac*/ 	.word	0x00000008
.L_26:


//--------------------- .nv.callgraph             --------------------------
	.section	.nv.callgraph,"",@"SHT_CUDA_CALLGRAPH"
	.align	4
	.sectionentsize	8
	.align		4
        /*0000*/ 	.word	0x00000000
	.align		4
        /*0004*/ 	.word	0xffffffff
	.align		4
        /*0008*/ 	.word	index@(_Z8cgkernelv)
	.align		4
        /*000c*/ 	.word	index@(vprintf)
	.align		4
        /*0010*/ 	.word	0x00000000
	.align		4
        /*0014*/ 	.word	0xfffffffe
	.align		4
        /*0018*/ 	.word	0x00000000
	.align		4
        /*001c*/ 	.word	0xfffffffd
	.align		4
        /*0020*/ 	.word	0x00000000
	.align		4
        /*0024*/ 	.word	0xfffffffc


//--------------------- .nv.constant4             --------------------------
	.section	.nv.constant4,"a",@progbits
	.align	8
	.align		8
.nv.constant4:
        /*0000*/ 	.dword	vprintf
	.align		8
        /*0008*/ 	.dword	$str
	.align		8
        /*0010*/ 	.dword	$str$1
	.align		8
        /*0018*/ 	.dword	$str$2


//--------------------- .text._Z8cgkernelv        --------------------------
	.section	.text._Z8cgkernelv,"ax",@progbits
	.align	128
        .global         _Z8cgkernelv
        .type           _Z8cgkernelv,@function
        .size           _Z8cgkernelv,(.L_x_17 - _Z8cgkernelv)
        .other          _Z8cgkernelv,@"STO_CUDA_ENTRY STV_DEFAULT"
_Z8cgkernelv:
.text._Z8cgkernelv:
[----:B------:R-:W0:Y:S01]  /*0000*/  LDC R1, c[0x0][0x37c] ;  /* 0x0000df00ff017b82 */ /* 0x000e220000000800 */
[----:B------:R-:W1:Y:S01]  /*0010*/  LDCU UR6, c[0x0][0x2fc] ;  /* 0x00005f80ff0677ac */ /* 0x000e620008000800 */
[----:B------:R-:W2:Y:S01]  /*0020*/  S2R R0, SR_TID.Y ;  /* 0x0000000000007919 */ /* 0x000ea20000002200 */
[----:B0-----:R-:W-:Y:S01]  /*0030*/  VIADD R1, R1, 0xfffffff0 ;  /* 0xfffffff001017836 */ /* 0x001fe20000000000 */
[----:B------:R-:W0:Y:S01]  /*0040*/  LDCU UR7, c[0x0][0x360] ;  /* 0x00006c00ff0777ac */ /* 0x000e220008000800 */
[----:B------:R-:W2:Y:S01]  /*0050*/  S2R R5, SR_TID.Z ;  /* 0x0000000000057919 */ /* 0x000ea20000002300 */
[----:B------:R-:W0:Y:S02]  /*0060*/  LDCU UR8, c[0x0][0x364] ;  /* 0x00006c80ff0877ac */ /* 0x000e240008000800 */
[----:B------:R-:W3:Y:S01]  /*0070*/  LDC R19, c[0x0][0x368] ;  /* 0x0000da00ff137b82 */ /* 0x000ee20000000800 */
[----:B------:R-:W4:Y:S01]  /*0080*/  S2R R3, SR_TID.X ;  /* 0x0000000000037919 */ /* 0x000f220000002100 */
[----:B------:R-:W5:Y:S01]  /*0090*/  LDCU UR5, c[0x0][0x2f8] ;  /* 0x00005f00ff0577ac */ /* 0x000f620008000800 */
[----:B0-----:R-:W-:Y:S01]  /*00a0*/  UIMAD UR4, UR7, UR8, URZ ;  /* 0x00000008070472a4 */ /* 0x001fe2000f8e02ff */
[----:B-----5:R-:W-:-:S05]  /*00b0*/  IADD3 R16, P0, PT, R1, UR5, RZ ;  /* 0x0000000501107c10 */ /* 0x020fca000ff1e0ff */
[----:B---3--:R-:W-:Y:S02]  /*00c0*/  IMAD R19, R19, UR4, RZ ;  /* 0x0000000413137c24 */ /* 0x008fe4000f8e02ff */
[----:B--2---:R-:W-:-:S03]  /*00d0*/  IMAD R0, R5, UR8, R0 ;  /* 0x0000000805007c24 */ /* 0x004fc6000f8e0200 */
[----:B------:R-:W-:Y:S01]  /*00e0*/  ISETP.GE.U32.AND P2, PT, R19, 0x2, PT ;  /* 0x000000021300780c */ /* 0x000fe20003f46070 */
[----:B------:R-:W-:-:S04]  /*00f0*/  IMAD R0, R0, UR7, RZ ;  /* 0x0000000700007c24 */ /* 0x000fc8000f8e02ff */
[C---:B----4-:R-:W-:Y:S01]  /*0100*/  IMAD.IADD R18, R0.reuse, 0x1, R3 ;  /* 0x0000000100127824 */ /* 0x050fe200078e0203 */
[----:B------:R-:W-:-:S03]  /*0110*/  LOP3.LUT P1, RZ, R0, R3, RZ, 0xfc, !PT ;  /* 0x0000000300ff7212 */ /* 0x000fc6000782fcff */
[----:B------:R-:W-:-:S04]  /*0120*/  IMAD.MOV.U32 R9, RZ, RZ, R18 ;  /* 0x000000ffff097224 */ /* 0x000fc800078e0012 */
[----:B-1----:R-:W-:Y:S06]  /*0130*/  @!P2 BRA `(.L_x_0) ;  /* 0x000000000040a947 */ /* 0x002fec0003800000 */
[----:B------:R-:W0:Y:S01]  /*0140*/  S2UR UR5, SR_CgaCtaId ;  /* 0x00000000000579c3 */ /* 0x000e220000008800 */
[----:B------:R-:W-:Y:S01]  /*0150*/  UMOV UR4, 0x400 ;  /* 0x0000040000047882 */ /* 0x000fe20000000000 */
[----:B------:R-:W-:Y:S01]  /*0160*/  IMAD.MOV.U32 R2, RZ, RZ, R19 ;  /* 0x000000ffff027224 */ /* 0x000fe200078e0013 */
[----:B------:R-:W-:Y:S01]  /*0170*/  MOV R9, R18 ;  /* 0x0000001200097202 */ /* 0x000fe20000000f00 */
[----:B0-----:R-:W-:-:S06]  /*0180*/  ULEA UR4, UR5, UR4, 0x18 ;  /* 0x0000000405047291 */ /* 0x001fcc000f8ec0ff */
[----:B------:R-:W-:-:S07]  /*0190*/  LEA R0, R18, UR4, 0x2 ;  /* 0x0000000412007c11 */ /* 0x000fce000f8e10ff */
.L_x_1:
[----:B------:R-:W-:Y:S01]  /*01a0*/  SHF.R.U32.HI R5, RZ, 0x1, R2 ;  /* 0x00000001ff057819 */ /* 0x000fe20000011602 */
[----:B------:R-:W-:Y:S01]  /*01b0*/  STS [R0], R9 ;  /* 0x0000000900007388 */ /* 0x000fe20000000800 */
[----:B------:R-:W-:Y:S02]  /*01c0*/  ISETP.GT.U32.AND P3, PT, R2, 0x3, PT ;  /* 0x000000030200780c */ /* 0x000fe40003f64070 */
[----:B------:R-:W-:Y:S01]  /*01d0*/  ISETP.GT.U32.AND P2, PT, R5, R18, PT ;  /* 0x000000120500720c */ /* 0x000fe20003f44070 */
[----:B------:R-:W-:-:S12]  /*01e0*/  IMAD.MOV.U32 R2, RZ, RZ, R5 ;  /* 0x000000ffff027224 */ /* 0x000fd800078e0005 */
[----:B------:R-:W-:-:S05]  /*01f0*/  @P2 IMAD R3, R5, 0x4, R0 ;  /* 0x0000000405032824 */ /* 0x000fca00078e0200 */
[----:B------:R-:W0:Y:S02]  /*0200*/  @P2 LDS R4, [R3] ;  /* 0x0000000003042984 */ /* 0x000e240000000800 */
[----:B0-----:R-:W-:Y:S01]  /*0210*/  @P2 IMAD.IADD R9, R9, 0x1, R4 ;  /* 0x0000000109092824 */ /* 0x001fe200078e0204 */
[----:B------:R-:W-:Y:S06]  /*0220*/  BAR.SYNC.DEFER_BLOCKING 0x0 ;  /* 0x0000000000007b1d */ /* 0x000fec0000010000 */
[----:B------:R-:W-:Y:S05]  /*0230*/  @P3 BRA `(.L_x_1) ;  /* 0xfffffffc00d83947 */ /* 0x000fea000383ffff */
.L_x_0:
[----:B------:R-:W-:Y:S01]  /*0240*/  IMAD.X R2, RZ, RZ, UR6, P0 ;  /* 0x00000006ff027e24 */ /* 0x000fe200080e06ff */
[----:B------:R-:W-:Y:S04]  /*0250*/  BSSY.RECONVERGENT B6, `(.L_x_2) ;  /* 0x000001a000067945 */ /* 0x000fe80003800200 */
[----:B------:R-:W-:Y:S05]  /*0260*/  @P1 BRA `(.L_x_3) ;  /* 0x0000000000601947 */ /* 0x000fea0003800000 */
[C---:B------:R-:W-:Y:S01]  /*0270*/  IADD3 R8, PT, PT, R19.reuse, -0x1, RZ ;  /* 0xffffffff13087810 */ /* 0x040fe20007ffe0ff */
[----:B------:R-:W0:Y:S01]  /*0280*/  LDCU.64 UR4, c[0x4][0x8] ;  /* 0x01000100ff0477ac */ /* 0x000e220008000a00 */
[----:B------:R-:W-:Y:S01]  /*0290*/  MOV R17, 0x0 ;  /* 0x0000000000117802 */ /* 0x000fe20000000f00 */
[----:B------:R-:W-:Y:S01]  /*02a0*/  IMAD.MOV.U32 R6, RZ, RZ, R16 ;  /* 0x000000ffff067224 */ /* 0x000fe200078e0010 */
[----:B------:R-:W-:Y:S01]  /*02b0*/  MOV R7, R2 ;  /* 0x0000000200077202 */ /* 0x000fe20000000f00 */
[----:B------:R-:W-:Y:S01]  /*02c0*/  IMAD R0, R19, R8, RZ ;  /* 0x0000000813007224 */ /* 0x000fe200078e02ff */
[----:B------:R1:W-:Y:S01]  /*02d0*/  STL.64 [R1], R8 ;  /* 0x0000000801007387 */ /* 0x0003e20000100a00 */
[----:B------:R1:W2:Y:S03]  /*02e0*/  LDC.64 R10, c[0x4][R17] ;  /* 0x01000000110a7b82 */ /* 0x0002a60000000a00 */
[----:B------:R-:W-:-:S05]  /*02f0*/  SHF.R.U32.HI R0, RZ, 0x1, R0 ;  /* 0x00000001ff007819 */ /* 0x000fca0000011600 */
[----:B------:R1:W-:Y:S01]  /*0300*/  STL [R1+0x8], R0 ;  /* 0x0000080001007387 */ /* 0x0003e20000100800 */
[----:B0-----:R-:W-:Y:S02]  /*0310*/  IMAD.U32 R4, RZ, RZ, UR4 ;  /* 0x00000004ff047e24 */ /* 0x001fe4000f8e00ff */
[----:B------:R-:W-:-:S07]  /*0320*/  IMAD.U32 R5, RZ, RZ, UR5 ;  /* 0x00000005ff057e24 */ /* 0x000fce000f8e00ff */
[----:B------:R-:W-:-:S07]  /*0330*/  LEPC R20, `(.L_x_4) ;  /* 0x000000001014794e */ /* 0x000fce0000000000 */
[----:B-12---:R-:W-:Y:S05]  /*0340*/  CALL.ABS.NOINC R10 ;  /* 0x000000000a007343 */ /* 0x006fea0003c00000 */
.L_x_4:
[----:B------:R-:W-:Y:S01]  /*0350*/  SHF.R.U32.HI R0, RZ, 0x4, R19 ;  /* 0x00000004ff007819 */ /* 0x000fe20000011613 */
[----:B------:R0:W1:Y:S01]  /*0360*/  LDC.64 R8, c[0x4][R17] ;  /* 0x0100000011087b82 */ /* 0x0000620000000a00 */
[----:B------:R-:W2:Y:S01]  /*0370*/  LDCU.64 UR4, c[0x4][0x10] ;  /* 0x01000200ff0477ac */ /* 0x000ea20008000a00 */
[----:B------:R-:W-:Y:S01]  /*0380*/  IMAD.MOV.U32 R6, RZ, RZ, R16 ;  /* 0x000000ffff067224 */ /* 0x000fe200078e0010 */
[----:B------:R-:W-:Y:S01]  /*0390*/  MOV R7, R2 ;  /* 0x0000000200077202 */ /* 0x000fe20000000f00 */
[----:B------:R0:W-:Y:S01]  /*03a0*/  STL [R1], R0 ;  /* 0x0000000001007387 */ /* 0x0001e20000100800 */
[----:B--2---:R-:W-:Y:S02]  /*03b0*/  IMAD.U32 R4, RZ, RZ, UR4 ;  /* 0x00000004ff047e24 */ /* 0x004fe4000f8e00ff */
[----:B0-----:R-:W-:-:S07]  /*03c0*/  IMAD.U32 R5, RZ, RZ, UR5 ;  /* 0x00000005ff057e24 */ /* 0x001fce000f8e00ff */
[----:B------:R-:W-:-:S07]  /*03d0*/  LEPC R20, `(.L_x_3) ;  /* 0x000000001014794e */ /* 0x000fce0000000000 */
[----:B-1----:R-:W-:Y:S05]  /*03e0*/  CALL.ABS.NOINC R8 ;  /* 0x0000000008007343 */ /* 0x002fea0003c00000 */
.L_x_3:
[----:B------:R-:W-:Y:S05]  /*03f0*/  BSYNC.RECONVERGENT B6 ;  /* 0x0000000000067941 */ /* 0x000fea0003800200 */
.L_x_2:
[----:B------:R-:W0:Y:S01]  /*0400*/  S2R R15, SR_LANEID ;  /* 0x00000000000f7919 */ /* 0x000e220000000000 */
[----:B------:R-:W-:Y:S01]  /*0410*/  IMAD.MOV.U32 R0, RZ, RZ, 0xffff ;  /* 0x0000ffffff007424 */ /* 0x000fe200078e00ff */
[----:B------:R-:W1:Y:S01]  /*0420*/  S2UR UR5, SR_CgaCtaId ;  /* 0x00000000000579c3 */ /* 0x000e620000008800 */
[----:B------:R-:W-:Y:S01]  /*0430*/  UMOV UR4, 0x400 ;  /* 0x0000040000047882 */ /* 0x000fe20000000000 */
[----:B------:R-:W2:Y:S01]  /*0440*/  S2R R4, SR_LTMASK ;  /* 0x0000000000047919 */ /* 0x000ea20000003900 */
[----:B------:R-:W-:-:S05]  /*0450*/  LOP3.LUT R5, R18, 0xf, RZ, 0xc0, !PT ;  /* 0x0000000f12057812 */ /* 0x000fca00078ec0ff */
[----:B------:R-:W-:Y:S01]  /*0460*/  IMAD.MOV.U32 R3, RZ, RZ, R5 ;  /* 0x000000ffff037224 */ /* 0x000fe200078e0005 */
[----:B-1----:R-:W-:-:S03]  /*0470*/  ULEA UR4, UR5, UR4, 0x18 ;  /* 0x0000000405047291 */ /* 0x002fc6000f8ec0ff */
[----:B------:R-:W-:Y:S01]  /*0480*/  VOTEU.ANY UR5, UPT, PT ;  /* 0x0000000000057886 */ /* 0x000fe200038e0100 */
[----:B0-----:R-:W-:-:S04]  /*0490*/  LOP3.LUT R15, R15, 0xfffffff0, RZ, 0xc0, !PT ;  /* 0xfffffff00f0f7812 */ /* 0x001fc800078ec0ff */
[----:B------:R-:W-:-:S04]  /*04a0*/  SHF.L.U32 R15, R0, R15, RZ ;  /* 0x0000000f000f7219 */ /* 0x000fc800000006ff */
[----:B--2---:R-:W-:Y:S01]  /*04b0*/  LOP3.LUT R4, R15, R4, RZ, 0xc0, !PT ;  /* 0x000000040f047212 */ /* 0x004fe200078ec0ff */
[----:B------:R-:W0:Y:S03]  /*04c0*/  MATCH.ANY R8, R15 ;  /* 0x000000000f0873a1 */ /* 0x000e2600000e8000 */
[----:B------:R-:W1:Y:S02]  /*04d0*/  POPC R7, R4 ;  /* 0x0000000400077309 */ /* 0x000e640000000000 */
[C---:B-1----:R-:W-:Y:S02]  /*04e0*/  ISETP.GT.U32.AND P0, PT, R7.reuse, 0x7, PT ;  /* 0x000000070700780c */ /* 0x042fe40003f04070 */
[----:B------:R-:W-:Y:S01]  /*04f0*/  LEA R0, R7, UR4, 0x2 ;  /* 0x0000000407007c11 */ /* 0x000fe2000f8e10ff */
[----:B------:R-:W1:Y:S01]  /*0500*/  REDUX.OR UR4, R15 ;  /* 0x000000000f0473c4 */ /* 0x000e620000004000 */
[----:B0-----:R-:W-:-:S03]  /*0510*/  LOP3.LUT P1, RZ, R15, UR5, R8, 0x40, !PT ;  /* 0x000000050fff7c12 */ /* 0x001fc6000f824008 */
[----:B------:R-:W-:Y:S06]  /*0520*/  STS [R0], R5 ;  /* 0x0000000500007388 */ /* 0x000fec0000000800 */
[----:B------:R-:W0:Y:S02]  /*0530*/  @!P0 LDS R6, [R0+0x20] ;  /* 0x0000200000068984 */ /* 0x000e240000000800 */
[----:B0-----:R-:W-:Y:S02]  /*0540*/  @!P0 IMAD.IADD R3, R5, 0x1, R6 ;  /* 0x0000000105038824 */ /* 0x001fe400078e0206 */
[----:B-1----:R-:W-:Y:S05]  /*0550*/  @!P1 BRA.DIV UR4, `(.L_x_5) ;  /* 0x0000000204889947 */ /* 0x002fea000b800000 */
[C---:B------:R-:W-:Y:S01]  /*0560*/  ISETP.GT.U32.AND P0, PT, R7.reuse, 0x3, PT ;  /* 0x000000030700780c */ /* 0x040fe20003f04070 */
[----:B------:R-:W-:Y:S01]  /*0570*/  NOP ;  /* 0x0000000000007918 */ /* 0x000fe20000000000 */
[----:B------:R-:W-:Y:S01]  /*0580*/  ISETP.GT.U32.AND P1, PT, R7, 0x1, PT ;  /* 0x000000010700780c */ /* 0x000fe20003f24070 */
[----:B------:R-:W-:Y:S01]  /*0590*/  STS [R0], R3 ;  /* 0x0000000300007388 */ /* 0x000fe20000000800 */
[----:B------:R-:W-:-:S09]  /*05a0*/  ISETP.NE.AND P2, PT, R4, RZ, PT ;  /* 0x000000ff0400720c */ /* 0x000fd20003f45270 */
[----:B------:R-:W0:Y:S01]  /*05b0*/  @!P0 LDS R6, [R0+0x10] ;  /* 0x0000100000068984 */ /* 0x000e220000000800 */
[----:B------:R-:W-:-:S03]  /*05c0*/  NOP ;  /* 0x0000000000007918 */ /* 0x000fc60000000000 */
[----:B------:R-:W1:Y:S01]  /*05d0*/  @!P1 LDS R8, [R0+0x8] ;  /* 0x0000080000089984 */ /* 0x000e620000000800 */
[----:B0-----:R-:W-:-:S05]  /*05e0*/  @!P0 IADD3 R6, PT, PT, R3, R6, RZ ;  /* 0x0000000603068210 */ /* 0x001fca0007ffe0ff */
[----:B------:R-:W-:-:S04]  /*05f0*/  @!P0 IMAD.MOV.U32 R3, RZ, RZ, R6 ;  /* 0x000000ffff038224 */ /* 0x000fc800078e0006 */
[----:B-1----:R-:W-:Y:S01]  /*0600*/  @!P1 IMAD.IADD R8, R3, 0x1, R8 ;  /* 0x0000000103089824 */ /* 0x002fe200078e0208 */
[----:B------:R0:W-:Y:S01]  /*0610*/  STS [R0], R3 ;  /* 0x0000000300007388 */ /* 0x0001e20000000800 */
[----:B------:R-:W-:-:S03]  /*0620*/  NOP ;  /* 0x0000000000007918 */ /* 0x000fc60000000000 */
[----:B------:R-:W1:Y:S01]  /*0630*/  @!P2 LDS R4, [R0+0x4] ;  /* 0x000004000004a984 */ /* 0x000e620000000800 */
[----:B0-----:R-:W-:Y:S01]  /*0640*/  @!P1 IMAD.MOV.U32 R3, RZ, RZ, R8 ;  /* 0x000000ffff039224 */ /* 0x001fe200078e0008 */
[----:B------:R-:W-:-:S04]  /*0650*/  MOV R8, 0xffffffff ;  /* 0xffffffff00087802 */ /* 0x000fc80000000f00 */
[----:B------:R0:W-:Y:S01]  /*0660*/  STS [R0], R3 ;  /* 0x0000000300007388 */ /* 0x0001e20000000800 */
[----:B-1----:R-:W-:-:S04]  /*0670*/  @!P2 IMAD.IADD R4, R4, 0x1, R3 ;  /* 0x000000010404a824 */ /* 0x002fc800078e0203 */
[----:B------:R-:W-:Y:S01]  /*0680*/  @!P2 IMAD.MOV.U32 R8, RZ, RZ, R4 ;  /* 0x000000ffff08a224 */ /* 0x000fe200078e0004 */
[----:B0-----:R-:W-:-:S06]  /*0690*/  NOP ;  /* 0x0000000000007918 */ /* 0x001fcc0000000000 */
.L_x_15:
[----:B------:R-:W-:-:S13]  /*06a0*/  ISETP.NE.AND P0, PT, R5, RZ, PT ;  /* 0x000000ff0500720c */ /* 0x000fda0003f05270 */
[----:B------:R-:W-:Y:S05]  /*06b0*/  @P0 EXIT ;  /* 0x000000000000094d */ /* 0x000fea0003800000 */
[----:B------:R-:W-:Y:S01]  /*06c0*/  IMAD.MOV.U32 R9, RZ, RZ, 0x78 ;  /* 0x00000078ff097424 */ /* 0x000fe200078e00ff */
[----:B------:R-:W-:Y:S01]  /*06d0*/  MOV R0, 0x0 ;  /* 0x0000000000007802 */ /* 0x000fe20000000f00 */
[----:B------:R-:W0:Y:S01]  /*06e0*/  LDCU.64 UR4, c[0x4][0x18] ;  /* 0x01000300ff0477ac */ /* 0x000e220008000a00 */
[----:B------:R-:W-:Y:S02]  /*06f0*/  IMAD.MOV.U32 R6, RZ, RZ, R16 ;  /* 0x000000ffff067224 */ /* 0x000fe400078e0010 */
[----:B------:R1:W-:Y:S01]  /*0700*/  STL.64 [R1], R8 ;  /* 0x0000000801007387 */ /* 0x0003e20000100a00 */
[----:B------:R1:W2:Y:S01]  /*0710*/  LDC.64 R10, c[0x4][R0] ;  /* 0x01000000000a7b82 */ /* 0x0002a20000000a00 */
[----:B------:R-:W-:Y:S01]  /*0720*/  IMAD.MOV.U32 R7, RZ, RZ, R2 ;  /* 0x000000ffff077224 */ /* 0x000fe200078e0002 */
[----:B0-----:R-:W-:Y:S01]  /*0730*/  MOV R4, UR4 ;  /* 0x0000000400047c02 */ /* 0x001fe20008000f00 */
[----:B-1----:R-:W-:-:S07]  /*0740*/  IMAD.U32 R5, RZ, RZ, UR5 ;  /* 0x00000005ff057e24 */ /* 0x002fce000f8e00ff */
[----:B------:R-:W-:-:S07]  /*0750*/  LEPC R20, `(.L_x_6) ;  /* 0x000000001014794e */ /* 0x000fce0000000000 */
[----:B--2---:R-:W-:Y:S05]  /*0760*/  CALL.ABS.NOINC R10 ;  /* 0x000000000a007343 */ /* 0x004fea0003c00000 */
.L_x_6:
[----:B------:R-:W-:Y:S05]  /*0770*/  EXIT ;  /* 0x000000000000794d */ /* 0x000fea0003800000 */
.L_x_5:
[----:B------:R-:W-:Y:S01]  /*0780*/  BSSY B0, `(.L_x_7) ;  /* 0x0000005000007945 */ /* 0x000fe20003800000 */
[----:B------:R-:W-:-:S13]  /*0790*/  ISETP.GT.U32.AND P0, PT, R7, 0x3, PT ;  /* 0x000000030700780c */ /* 0x000fda0003f04070 */
[----:B------:R-:W-:Y:S05]  /*07a0*/  WARPSYNC.COLLECTIVE R15, `(.L_x_8) ;  /* 0x000000000f087348 */ /* 0x000fea0003c00000 */
[----:B------:R-:W-:Y:S01]  /*07b0*/  NOP ;  /* 0x0000000000007918 */ /* 0x000fe20000000000 */
[----:B------:R-:W-:Y:S05]  /*07c0*/  ENDCOLLECTIVE ;  /* 0x000000000000791b */ /* 0x000fea0003800000 */
.L_x_8:
[----:B------:R-:W-:Y:S05]  /*07d0*/  BSYNC B0 ;  /* 0x0000000000007941 */ /* 0x000fea0003800000 */
.L_x_7:
[----:B------:R0:W1:Y:S01]  /*07e0*/  @!P0 LDS R6, [R0+0x10] ;  /* 0x0000100000068984 */ /* 0x0000620000000800 */
[----:B------:R-:W-:Y:S01]  /*07f0*/  BSSY B0, `(.L_x_9) ;  /* 0x0000006000007945 */ /* 0x000fe20003800000 */
[----:B------:R-:W-:Y:S02]  /*0800*/  ISETP.GT.U32.AND P1, PT, R7, 0x1, PT ;  /* 0x000000010700780c */ /* 0x000fe40003f24070 */
[----:B------:R0:W-:Y:S11]  /*0810*/  STS [R0], R3 ;  /* 0x0000000300007388 */ /* 0x0001f60000000800 */
[----:B01----:R-:W-:Y:S05]  /*0820*/  WARPSYNC.COLLECTIVE R15, `(.L_x_10) ;  /* 0x000000000f087348 */ /* 0x003fea0003c00000 */
[----:B------:R-:W-:Y:S01]  /*0830*/  NOP ;  /* 0x0000000000007918 */ /* 0x000fe20000000000 */
[----:B01----:R-:W-:Y:S05]  /*0840*/  ENDCOLLECTIVE ;  /* 0x000000000000791b */ /* 0x003fea0003800000 */
.L_x_10:
[----:B------:R-:W-:Y:S05]  /*0850*/  BSYNC B0 ;  /* 0x0000000000007941 */ /* 0x000fea0003800000 */
.L_x_9:
[----:B------:R0:W1:Y:S01]  /*0860*/  @!P1 LDS R8, [R0+0x8] ;  /* 0x0000080000089984 */ /* 0x0000620000000800 */
[----:B------:R-:W-:Y:S01]  /*0870*/  @!P0 IADD3 R6, PT, PT, R3, R6, RZ ;  /* 0x0000000603068210 */ /* 0x000fe20007ffe0ff */
[----:B------:R-:W-:Y:S01]  /*0880*/  BSSY B0, `(.L_x_11) ;  /* 0x0000007000007945 */ /* 0x000fe20003800000 */
[----:B------:R-:W-:-:S03]  /*0890*/  ISETP.NE.AND P2, PT, R4, RZ, PT ;  /* 0x000000ff0400720c */ /* 0x000fc60003f45270 */
[----:B------:R-:W-:-:S05]  /*08a0*/  @!P0 IMAD.MOV.U32 R3, RZ, RZ, R6 ;  /* 0x000000ffff038224 */ /* 0x000fca00078e0006 */
[----:B------:R0:W-:Y:S05]  /*08b0*/  STS [R0], R3 ;  /* 0x0000000300007388 */ /* 0x0001ea0000000800 */
[----:B01----:R-:W-:Y:S05]  /*08c0*/  WARPSYNC.COLLECTIVE R15, `(.L_x_12) ;  /* 0x000000000f087348 */ /* 0x003fea0003c00000 */
[----:B------:R-:W-:Y:S01]  /*08d0*/  NOP ;  /* 0x0000000000007918 */ /* 0x000fe20000000000 */
[----:B01----:R-:W-:Y:S05]  /*08e0*/  ENDCOLLECTIVE ;  /* 0x000000000000791b */ /* 0x003fea0003800000 */
.L_x_12:
[----:B------:R-:W-:Y:S05]  /*08f0*/  BSYNC B0 ;  /* 0x0000000000007941 */ /* 0x000fea0003800000 */
.L_x_11:
[----:B------:R-:W0:Y:S01]  /*0900*/  @!P2 LDS R4, [R0+0x4] ;  /* 0x000004000004a984 */ /* 0x000e220000000800 */
[----:B------:R-:W-:Y:S01]  /*0910*/  @!P1 IMAD.IADD R8, R3, 0x1, R8 ;  /* 0x0000000103089824 */ /* 0x000fe200078e0208 */
[----:B------:R-:W-:Y:S03]  /*0920*/  BSSY B0, `(.L_x_13) ;  /* 0x0000009000007945 */ /* 0x000fe60003800000 */
[----:B------:R-:W-:Y:S01]  /*0930*/  @!P1 IMAD.MOV.U32 R3, RZ, RZ, R8 ;  /* 0x000000ffff039224 */ /* 0x000fe200078e0008 */
[----:B------:R-:W-:-:S04]  /*0940*/  MOV R8, 0xffffffff ;  /* 0xffffffff00087802 */ /* 0x000fc80000000f00 */
[----:B------:R1:W-:Y:S01]  /*0950*/  STS [R0], R3 ;  /* 0x0000000300007388 */ /* 0x0003e20000000800 */
[----:B0-----:R-:W-:-:S04]  /*0960*/  @!P2 IMAD.IADD R4, R4, 0x1, R3 ;  /* 0x000000010404a824 */ /* 0x001fc800078e0203 */
[----:B-1----:R-:W-:-:S07]  /*0970*/  @!P2 IMAD.MOV.U32 R8, RZ, RZ, R4 ;  /* 0x000000ffff08a224 */ /* 0x002fce00078e0004 */
[----:B------:R-:W-:Y:S05]  /*0980*/  WARPSYNC.COLLECTIVE R15, `(.L_x_14) ;  /* 0x000000000f087348 */ /* 0x000fea0003c00000 */
[----:B------:R-:W-:Y:S01]  /*0990*/  NOP ;  /* 0x0000000000007918 */ /* 0x000fe20000000000 */
[----:B------:R-:W-:Y:S05]  /*09a0*/  ENDCOLLECTIVE ;  /* 0x000000000000791b */ /* 0x000fea0003800000 */
.L_x_14:
[----:B------:R-:W-:Y:S05]  /*09b0*/  BSYNC B0 ;  /* 0x0000000000007941 */ /* 0x000fea0003800000 */
.L_x_13:
[----:B------:R-:W-:Y:S05]  /*09c0*/  BRA `(.L_x_15) ;  /* 0xfffffffc00347947 */ /* 0x000fea000383ffff */
.L_x_16:
[----:B------:R-:W-:-:S00]  /*09d0*/  BRA `(.L_x_16) ;  /* 0xfffffffc00fc7947 */ /* 0x000fc0000383ffff */
[----:B------:R-:W-:-:S00]  /*09e0*/  NOP ;  /* 0x0000000000007918 */ /* 0x000fc00000000000 */
        /* <DEDUP_REMOVED lines=9> */
.L_x_17:


//--------------------- .nv.global.init           --------------------------
	.section	.nv.global.init,"aw",@progbits
.nv.global.init:
	.type		$str$1,@object
	.size		$str$1,($str - $str$1)
$str$1:
        /*0000*/ 	.byte	0x20, 0x4e, 0x6f, 0x77, 0x20, 0x63, 0x72, 0x65, 0x61, 0x74, 0x69, 0x6e, 0x67, 0x20, 0x25, 0x64
        /*0010*/ 	.byte	0x20, 0x67, 0x72, 0x6f, 0x75, 0x70, 0x73, 0x2c, 0x20, 0x65, 0x61, 0x63, 0x68, 0x20, 0x6f, 0x66
        /*0020*/ 	.byte	0x20, 0x73, 0x69, 0x7a, 0x65, 0x20, 0x31, 0x36, 0x20, 0x74, 0x68, 0x72, 0x65, 0x61, 0x64, 0x73
        /*0030*/ 	.byte	0x3a, 0x0a, 0x0a, 0x00
	.type		$str,@object
	.size		$str,($str$2 - $str)
$str:
        /*0034*/ 	.byte	0x20, 0x53, 0x75, 0x6d, 0x20, 0x6f, 0x66, 0x20, 0x61, 0x6c, 0x6c, 0x20, 0x72, 0x61, 0x6e, 0x6b
        /*0044*/ 	.byte	0x73, 0x20, 0x30, 0x2e, 0x2e, 0x25, 0x64, 0x20, 0x69, 0x6e, 0x20, 0x77, 0x68, 0x6f, 0x6c, 0x65
        /*0054*/ 	.byte	0x42, 0x6c, 0x6f, 0x63, 0x6b, 0x20, 0x69, 0x73, 0x20, 0x25, 0x64, 0x20, 0x28, 0x65, 0x78, 0x70
        /*0064*/ 	.byte	0x65, 0x63, 0x74, 0x65, 0x64, 0x20, 0x25, 0x64, 0x29, 0x0a, 0x0a, 0x00
	.type		$str$2,@object
	.size		$str$2,(.L_2 - $str$2)
$str$2:
        /*0070*/ 	.byte	0x20, 0x20, 0x20, 0x53, 0x75, 0x6d, 0x20, 0x6f, 0x66, 0x20, 0x61, 0x6c, 0x6c, 0x20, 0x72, 0x61
        /*0080*/ 	.byte	0x6e, 0x6b, 0x73, 0x20, 0x30, 0x2e, 0x2e, 0x31, 0x35, 0x20, 0x69, 0x6e, 0x20, 0x74, 0x68, 0x69
        /*0090*/ 	.byte	0x73, 0x20, 0x74, 0x69, 0x6c, 0x65, 0x64, 0x50, 0x61, 0x72, 0x74, 0x69, 0x74, 0x69, 0x6f, 0x6e
        /*00a0*/ 	.byte	0x31, 0x36, 0x20, 0x67, 0x72, 0x6f, 0x75, 0x70, 0x20, 0x69, 0x73, 0x20, 0x25, 0x64, 0x20, 0x28
        /*00b0*/ 	.byte	0x65, 0x78, 0x70, 0x65, 0x63, 0x74, 0x65, 0x64, 0x20, 0x25, 0x64, 0x29, 0x0a, 0x00
.L_2:


//--------------------- .nv.shared._Z8cgkernelv   --------------------------
	.section	.nv.shared._Z8cgkernelv,"aw",@nobits
	.sectionflags	@""
	.align	16
	.zero		1024


//--------------------- .nv.shared.reserved.0     --------------------------
	.section	.nv.shared.reserved.0,"aw",@nobits
	.weak		__nv_reservedSMEM_offset_0_alias
	.size		__nv_reservedSMEM_offset_0_alias, 0, 64
	.other		__nv_reservedSMEM_offset_0_alias,@"STO_CUDA_RESERVED_SHARED STV_DEFAULT"
__nv_reservedSMEM_offset_0_alias:
	.zero		0
	.zero		64


//--------------------- .nv.constant0._Z8cgkernelv --------------------------
	.section	.nv.constant0._Z8cgkernelv,"a",@progbits
	.sectionflags	@""
	.align	4
.nv.constant0._Z8cgkernelv:
	.zero		896


//--------------------- SYMBOLS --------------------------

	.type		.nv.reservedSmem.offset0,@object
	.size		.nv.reservedSmem.offset0,0x4
	.type		.nv.reservedSmem.cap,@object
	.size		.nv.reservedSmem.cap,0x4
	.type		vprintf,@function
